//
// Generated by NVIDIA NVVM Compiler
//
// Compiler Build ID: CL-36424714
// Cuda compilation tools, release 13.0, V13.0.88
// Based on NVVM 20.0.0
//

.version 9.0
.target sm_100
.address_size 64

	// .globl	_Z10sum_sharedPiS_
// _ZZ10sum_sharedPiS_E3buf has been demoted

.visible .entry _Z10sum_sharedPiS_(
	.param .u64 .ptr .align 1 _Z10sum_sharedPiS__param_0,
	.param .u64 .ptr .align 1 _Z10sum_sharedPiS__param_1
)
{
	.reg .pred 	%p<12>;
	.reg .b32 	%r<55>;
	.reg .b64 	%rd<15>;
	// demoted variable
	.shared .align 4 .b8 _ZZ10sum_sharedPiS_E3buf[2048];
	ld.param.u64 	%rd6, [_Z10sum_sharedPiS__param_0];
	ld.param.u64 	%rd4, [_Z10sum_sharedPiS__param_1];
	cvta.to.global.u64 	%rd7, %rd6;
	mov.u32 	%r1, %ctaid.x;
	mov.u32 	%r2, %tid.x;
	mul.wide.u32 	%rd8, %r1, 2048;
	add.s64 	%rd9, %rd8, %rd7;
	add.s64 	%rd1, %rd9, 32;
	mov.u32 	%r7, _ZZ10sum_sharedPiS_E3buf;
	add.s32 	%r54, %r7, 32;
	mov.b64 	%rd14, 0;
$L__BB0_1:
	add.s64 	%rd10, %rd1, %rd14;
	ld.global.u32 	%r8, [%rd10+-32];
	st.shared.u32 	[%r54+-32], %r8;
	ld.global.u32 	%r9, [%rd10+-28];
	st.shared.u32 	[%r54+-28], %r9;
	ld.global.u32 	%r10, [%rd10+-24];
	st.shared.u32 	[%r54+-24], %r10;
	ld.global.u32 	%r11, [%rd10+-20];
	st.shared.u32 	[%r54+-20], %r11;
	ld.global.u32 	%r12, [%rd10+-16];
	st.shared.u32 	[%r54+-16], %r12;
	ld.global.u32 	%r13, [%rd10+-12];
	st.shared.u32 	[%r54+-12], %r13;
	ld.global.u32 	%r14, [%rd10+-8];
	st.shared.u32 	[%r54+-8], %r14;
	ld.global.u32 	%r15, [%rd10+-4];
	st.shared.u32 	[%r54+-4], %r15;
	ld.global.u32 	%r16, [%rd10];
	st.shared.u32 	[%r54], %r16;
	ld.global.u32 	%r17, [%rd10+4];
	st.shared.u32 	[%r54+4], %r17;
	ld.global.u32 	%r18, [%rd10+8];
	st.shared.u32 	[%r54+8], %r18;
	ld.global.u32 	%r19, [%rd10+12];
	st.shared.u32 	[%r54+12], %r19;
	ld.global.u32 	%r20, [%rd10+16];
	st.shared.u32 	[%r54+16], %r20;
	ld.global.u32 	%r21, [%rd10+20];
	st.shared.u32 	[%r54+20], %r21;
	ld.global.u32 	%r22, [%rd10+24];
	st.shared.u32 	[%r54+24], %r22;
	ld.global.u32 	%r23, [%rd10+28];
	st.shared.u32 	[%r54+28], %r23;
	add.s64 	%rd14, %rd14, 64;
	add.s32 	%r54, %r54, 64;
	setp.ne.s64 	%p1, %rd14, 2048;
	@%p1 bra 	$L__BB0_1;
	bar.sync 	0;
	shl.b32 	%r24, %r2, 2;
	add.s32 	%r5, %r7, %r24;
	setp.gt.u32 	%p2, %r2, 255;
	@%p2 bra 	$L__BB0_4;
	ld.shared.u32 	%r26, [%r5+1024];
	ld.shared.u32 	%r27, [%r5];
	add.s32 	%r28, %r27, %r26;
	st.shared.u32 	[%r5], %r28;
$L__BB0_4:
	bar.sync 	0;
	setp.gt.u32 	%p3, %r2, 127;
	@%p3 bra 	$L__BB0_6;
	ld.shared.u32 	%r29, [%r5+512];
	ld.shared.u32 	%r30, [%r5];
	add.s32 	%r31, %r30, %r29;
	st.shared.u32 	[%r5], %r31;
$L__BB0_6:
	bar.sync 	0;
	setp.gt.u32 	%p4, %r2, 63;
	@%p4 bra 	$L__BB0_8;
	ld.shared.u32 	%r32, [%r5+256];
	ld.shared.u32 	%r33, [%r5];
	add.s32 	%r34, %r33, %r32;
	st.shared.u32 	[%r5], %r34;
$L__BB0_8:
	bar.sync 	0;
	setp.gt.u32 	%p5, %r2, 31;
	@%p5 bra 	$L__BB0_10;
	ld.shared.u32 	%r35, [%r5+128];
	ld.shared.u32 	%r36, [%r5];
	add.s32 	%r37, %r36, %r35;
	st.shared.u32 	[%r5], %r37;
$L__BB0_10:
	bar.sync 	0;
	setp.gt.u32 	%p6, %r2, 15;
	@%p6 bra 	$L__BB0_12;
	ld.shared.u32 	%r38, [%r5+64];
	ld.shared.u32 	%r39, [%r5];
	add.s32 	%r40, %r39, %r38;
	st.shared.u32 	[%r5], %r40;
$L__BB0_12:
	bar.sync 	0;
	setp.gt.u32 	%p7, %r2, 7;
	@%p7 bra 	$L__BB0_14;
	ld.shared.u32 	%r41, [%r5+32];
	ld.shared.u32 	%r42, [%r5];
	add.s32 	%r43, %r42, %r41;
	st.shared.u32 	[%r5], %r43;
$L__BB0_14:
	bar.sync 	0;
	setp.gt.u32 	%p8, %r2, 3;
	@%p8 bra 	$L__BB0_16;
	ld.shared.u32 	%r44, [%r5+16];
	ld.shared.u32 	%r45, [%r5];
	add.s32 	%r46, %r45, %r44;
	st.shared.u32 	[%r5], %r46;
$L__BB0_16:
	bar.sync 	0;
	setp.gt.u32 	%p9, %r2, 1;
	@%p9 bra 	$L__BB0_18;
	ld.shared.u32 	%r47, [%r5+8];
	ld.shared.u32 	%r48, [%r5];
	add.s32 	%r49, %r48, %r47;
	st.shared.u32 	[%r5], %r49;
$L__BB0_18:
	bar.sync 	0;
	setp.ne.s32 	%p10, %r2, 0;
	@%p10 bra 	$L__BB0_20;
	ld.shared.u32 	%r50, [_ZZ10sum_sharedPiS_E3buf+4];
	ld.shared.u32 	%r51, [%r5];
	add.s32 	%r52, %r51, %r50;
	st.shared.u32 	[%r5], %r52;
$L__BB0_20:
	setp.ne.s32 	%p11, %r2, 0;
	bar.sync 	0;
	@%p11 bra 	$L__BB0_22;
	ld.shared.u32 	%r53, [_ZZ10sum_sharedPiS_E3buf];
	cvta.to.global.u64 	%rd11, %rd4;
	mul.wide.u32 	%rd12, %r1, 4;
	add.s64 	%rd13, %rd11, %rd12;
	st.global.u32 	[%rd13], %r53;
$L__BB0_22:
	ret;

}


// ===== COMPILED SASS (sm_100) =====

	.target	sm_100

	.elftype	@"ET_EXEC"


//--------------------- .note.nv.tkinfo           --------------------------
	.section	.note.nv.tkinfo,"",@"SHT_NOTE"
	.sectionflags	@"SHF_NOTE_NV_TKINFO"
	.tkinfo
        /*0018*/ 	.word	0x00000002
        /*0030*/ 	.string	""
        /*0030*/ 	.string	"ptxas"
        /*0030*/ 	.string	"Cuda compilation tools, release 13.0, V13.0.88"
        /*0030*/ 	.string	"Build cuda_13.0.r13.0/compiler.36424714_0"
        /*0030*/ 	.string	"-arch sm_100 -m 64 "



//--------------------- .note.nv.cuinfo           --------------------------
	.section	.note.nv.cuinfo,"",@"SHT_NOTE"
	.sectionflags	@"SHF_NOTE_NV_CUINFO"
        /*0018*/ 	.short	0x0002
        /*001a*/ 	.short	0x0064
        /*001c*/ 	.short	0x0082
	.zero		2


//--------------------- .nv.info                  --------------------------
	.section	.nv.info,"",@"SHT_CUDA_INFO"
	.align	4


	//----- nvinfo : EIATTR_REGCOUNT
	.align		4
        /*0000*/ 	.byte	0x04, 0x2f
        /*0002*/ 	.short	(.L_1 - .L_0)
	.align		4
.L_0:
        /*0004*/ 	.word	index@(_Z10sum_sharedPiS_)
        /*0008*/ 	.word	0x0000001e


	//----- nvinfo : EIATTR_FRAME_SIZE
	.align		4
.L_1:
        /*000c*/ 	.byte	0x04, 0x11
        /*000e*/ 	.short	(.L_3 - .L_2)
	.align		4
.L_2:
        /*0010*/ 	.word	index@(_Z10sum_sharedPiS_)
        /*0014*/ 	.word	0x00000000


	//----- nvinfo : EIATTR_MIN_STACK_SIZE
	.align		4
.L_3:
        /*0018*/ 	.byte	0x04, 0x12
        /*001a*/ 	.short	(.L_5 - .L_4)
	.align		4
.L_4:
        /*001c*/ 	.word	index@(_Z10sum_sharedPiS_)
        /*0020*/ 	.word	0x00000000
.L_5:


//--------------------- .nv.compat                --------------------------
	.section	.nv.compat,"",@"SHT_CUDA_COMPAT_INFO"
	.align	4
        /*0000*/ 	.byte	0x02, 0x09, 0x00, 0x00, 0x02, 0x02, 0x01, 0x00, 0x02, 0x05, 0x05, 0x00, 0x03, 0x07, 0x01, 0x01
        /*0010*/ 	.byte	0x02, 0x03, 0x00, 0x00, 0x02, 0x06, 0x01, 0x00, 0x04, 0x0b, 0x08, 0x00, 0x09, 0x00, 0x00, 0x00
        /*0020*/ 	.byte	0x00, 0x00, 0x00, 0x00


//--------------------- .nv.info._Z10sum_sharedPiS_ --------------------------
	.section	.nv.info._Z10sum_sharedPiS_,"",@"SHT_CUDA_INFO"
	.sectionflags	@""
	.align	4


	//----- nvinfo : EIATTR_CUDA_API_VERSION
	.align		4
        /*0000*/ 	.byte	0x04, 0x37
        /*0002*/ 	.short	(.L_7 - .L_6)
.L_6:
        /*0004*/ 	.word	0x00000082


	//----- nvinfo : EIATTR_KPARAM_INFO
	.align		4
.L_7:
        /*0008*/ 	.byte	0x04, 0x17
        /*000a*/ 	.short	(.L_9 - .L_8)
.L_8:
        /*000c*/ 	.word	0x00000000
        /*0010*/ 	.short	0x0001
        /*0012*/ 	.short	0x0008
        /*0014*/ 	.byte	0x00, 0xf5, 0x21, 0x00


	//----- nvinfo : EIATTR_KPARAM_INFO
	.align		4
.L_9:
        /*0018*/ 	.byte	0x04, 0x17
        /*001a*/ 	.short	(.L_11 - .L_10)
.L_10:
        /*001c*/ 	.word	0x00000000
        /*0020*/ 	.short	0x0000
        /*0022*/ 	.short	0x0000
        /*0024*/ 	.byte	0x00, 0xf5, 0x21, 0x00


	//----- nvinfo : EIATTR_SPARSE_MMA_MASK
	.align		4
.L_11:
        /*0028*/ 	.byte	0x03, 0x50
        /*002a*/ 	.short	0x0000


	//----- nvinfo : EIATTR_MAXREG_COUNT
	.align		4
        /*002c*/ 	.byte	0x03, 0x1b
        /*002e*/ 	.short	0x00ff


	//----- nvinfo : EIATTR_NUM_BARRIERS
	.align		4
        /*0030*/ 	.byte	0x02, 0x4c
        /*0032*/ 	.byte	0x01
	.zero		1


	//----- nvinfo : EIATTR_MERCURY_ISA_VERSION
	.align		4
        /*0034*/ 	.byte	0x03, 0x5f
        /*0036*/ 	.short	0x0101


	//----- nvinfo : EIATTR_VRC_CTA_INIT_COUNT
	.align		4
        /*0038*/ 	.byte	0x02, 0x4a
	.zero		1
	.zero		1


	//----- nvinfo : EIATTR_EXIT_INSTR_OFFSETS
	.align		4
        /*003c*/ 	.byte	0x04, 0x1c
        /*003e*/ 	.short	(.L_13 - .L_12)


	//   ....[0]....
.L_12:
        /*0040*/ 	.word	0x000009c0


	//   ....[1]....
        /*0044*/ 	.word	0x00000a10


	//----- nvinfo : EIATTR_CBANK_PARAM_SIZE
	.align		4
.L_13:
        /*0048*/ 	.byte	0x03, 0x19
        /*004a*/ 	.short	0x0010


	//----- nvinfo : EIATTR_PARAM_CBANK
	.align		4
        /*004c*/ 	.byte	0x04, 0x0a
        /*004e*/ 	.short	(.L_15 - .L_14)
	.align		4
.L_14:
        /*0050*/ 	.word	index@(.nv.constant0._Z10sum_sharedPiS_)
        /*0054*/ 	.short	0x0380
        /*0056*/ 	.short	0x0010


	//----- nvinfo : EIATTR_SW_WAR
	.align		4
.L_15:
        /*0058*/ 	.byte	0x04, 0x36
        /*005a*/ 	.short	(.L_17 - .L_16)
.L_16:
        /*005c*/ 	.word	0x00000008
.L_17:


//--------------------- .nv.callgraph             --------------------------
	.section	.nv.callgraph,"",@"SHT_CUDA_CALLGRAPH"
	.align	4
	.sectionentsize	8
	.align		4
        /*0000*/ 	.word	0x00000000
	.align		4
        /*0004*/ 	.word	0xffffffff
	.align		4
        /*0008*/ 	.word	0x00000000
	.align		4
        /*000c*/ 	.word	0xfffffffe
	.align		4
        /*0010*/ 	.word	0x00000000
	.align		4
        /*0014*/ 	.word	0xfffffffd
	.align		4
        /*0018*/ 	.word	0x00000000
	.align		4
        /*001c*/ 	.word	0xfffffffc


//--------------------- .text._Z10sum_sharedPiS_  --------------------------
	.section	.text._Z10sum_sharedPiS_,"ax",@progbits
	.align	128
        .global         _Z10sum_sharedPiS_
        .type           _Z10sum_sharedPiS_,@function
        .size           _Z10sum_sharedPiS_,(.L_x_2 - _Z10sum_sharedPiS_)
        .other          _Z10sum_sharedPiS_,@"STO_CUDA_ENTRY STV_DEFAULT"
_Z10sum_sharedPiS_:
.text._Z10sum_sharedPiS_:
[----:B------:R-:W-:Y:S01]  /*0000*/  LDC R1, c[0x0][0x37c] ;  /* 0x0000df00ff017b82 */ /* 0x000fe20000000800 */
[----:B------:R-:W0:Y:S07]  /*0010*/  S2R R2, SR_CTAID.X ;  /* 0x0000000000027919 */ /* 0x000e2e0000002500 */
[----:B------:R-:W1:Y:S01]  /*0020*/  S2UR UR6, SR_CgaCtaId ;  /* 0x00000000000679c3 */ /* 0x000e620000008800 */
[----:B------:R-:W-:Y:S01]  /*0030*/  UMOV UR4, 0x400 ;  /* 0x0000040000047882 */ /* 0x000fe20000000000 */
[----:B------:R-:W2:Y:S01]  /*0040*/  LDCU.64 UR8, c[0x0][0x358] ;  /* 0x00006b00ff0877ac */ /* 0x000ea20008000a00 */
[----:B------:R-:W3:Y:S01]  /*0050*/  S2R R0, SR_TID.X ;  /* 0x0000000000007919 */ /* 0x000ee20000002100 */
[----:B------:R-:W-:-:S04]  /*0060*/  UMOV UR5, URZ ;  /* 0x000000ff00057c82 */ /* 0x000fc80008000000 */
[----:B------:R-:W0:Y:S01]  /*0070*/  LDC.64 R26, c[0x0][0x380] ;  /* 0x0000e000ff1a7b82 */ /* 0x000e220000000a00 */
[----:B-1----:R-:W-:-:S03]  /*0080*/  ULEA UR6, UR6, UR4, 0x18 ;  /* 0x0000000406067291 */ /* 0x002fc6000f8ec0ff */
[----:B------:R-:W-:Y:S01]  /*0090*/  UMOV UR4, URZ ;  /* 0x000000ff00047c82 */ /* 0x000fe20008000000 */
[----:B------:R-:W-:Y:S01]  /*00a0*/  UIADD3 UR7, UPT, UPT, UR6, 0x20, URZ ;  /* 0x0000002006077890 */ /* 0x000fe2000fffe0ff */
[----:B0-23--:R-:W-:-:S11]  /*00b0*/  IMAD.WIDE.U32 R26, R2, 0x800, R26 ;  /* 0x00000800021a7825 */ /* 0x00dfd600078e001a */
.L_x_0:
[----:B------:R-:W-:-:S04]  /*00c0*/  IADD3 R24, P0, PT, R26, UR4, RZ ;  /* 0x000000041a187c10 */ /* 0x000fc8000ff1e0ff */
[----:B------:R-:W-:-:S05]  /*00d0*/  IADD3.X R25, PT, PT, R27, UR5, RZ, P0, !PT ;  /* 0x000000051b197c10 */ /* 0x000fca00087fe4ff */
[----:B0-----:R-:W2:Y:S04]  /*00e0*/  LDG.E R16, desc[UR8][R24.64] ;  /* 0x0000000818107981 */ /* 0x001ea8000c1e1900 */
[----:B------:R-:W2:Y:S04]  /*00f0*/  LDG.E R17, desc[UR8][R24.64+0x4] ;  /* 0x0000040818117981 */ /* 0x000ea8000c1e1900 */
[----:B------:R-:W2:Y:S04]  /*0100*/  LDG.E R18, desc[UR8][R24.64+0x8] ;  /* 0x0000080818127981 */ /* 0x000ea8000c1e1900 */
[----:B------:R-:W2:Y:S04]  /*0110*/  LDG.E R19, desc[UR8][R24.64+0xc] ;  /* 0x00000c0818137981 */ /* 0x000ea8000c1e1900 */
[----:B------:R-:W3:Y:S04]  /*0120*/  LDG.E R4, desc[UR8][R24.64+0x10] ;  /* 0x0000100818047981 */ /* 0x000ee8000c1e1900 */
[----:B------:R-:W3:Y:S04]  /*0130*/  LDG.E R5, desc[UR8][R24.64+0x14] ;  /* 0x0000140818057981 */ /* 0x000ee8000c1e1900 */
[----:B------:R-:W3:Y:S04]  /*0140*/  LDG.E R6, desc[UR8][R24.64+0x18] ;  /* 0x0000180818067981 */ /* 0x000ee8000c1e1900 */
[----:B------:R-:W3:Y:S04]  /*0150*/  LDG.E R7, desc[UR8][R24.64+0x1c] ;  /* 0x00001c0818077981 */ /* 0x000ee8000c1e1900 */
[----:B------:R-:W4:Y:S04]  /*0160*/  LDG.E R8, desc[UR8][R24.64+0x20] ;  /* 0x0000200818087981 */ /* 0x000f28000c1e1900 */
[----:B------:R-:W4:Y:S04]  /*0170*/  LDG.E R9, desc[UR8][R24.64+0x24] ;  /* 0x0000240818097981 */ /* 0x000f28000c1e1900 */
[----:B------:R-:W4:Y:S04]  /*0180*/  LDG.E R10, desc[UR8][R24.64+0x28] ;  /* 0x00002808180a7981 */ /* 0x000f28000c1e1900 */
[----:B------:R-:W4:Y:S04]  /*0190*/  LDG.E R11, desc[UR8][R24.64+0x2c] ;  /* 0x00002c08180b7981 */ /* 0x000f28000c1e1900 */
[----:B------:R-:W5:Y:S04]  /*01a0*/  LDG.E R12, desc[UR8][R24.64+0x30] ;  /* 0x00003008180c7981 */ /* 0x000f68000c1e1900 */
[----:B------:R-:W5:Y:S04]  /*01b0*/  LDG.E R13, desc[UR8][R24.64+0x34] ;  /* 0x00003408180d7981 */ /* 0x000f68000c1e1900 */
[----:B------:R-:W5:Y:S04]  /*01c0*/  LDG.E R14, desc[UR8][R24.64+0x38] ;  /* 0x00003808180e7981 */ /* 0x000f68000c1e1900 */
[----:B------:R-:W5:Y:S04]  /*01d0*/  LDG.E R15, desc[UR8][R24.64+0x3c] ;  /* 0x00003c08180f7981 */ /* 0x000f68000c1e1900 */
[----:B------:R-:W5:Y:S04]  /*01e0*/  LDG.E R20, desc[UR8][R24.64+0x50] ;  /* 0x0000500818147981 */ /* 0x000f68000c1e1900 */
[----:B------:R-:W5:Y:S04]  /*01f0*/  LDG.E R21, desc[UR8][R24.64+0x54] ;  /* 0x0000540818157981 */ /* 0x000f68000c1e1900 */
[----:B------:R-:W5:Y:S04]  /*0200*/  LDG.E R22, desc[UR8][R24.64+0x58] ;  /* 0x0000580818167981 */ /* 0x000f68000c1e1900 */
[----:B------:R-:W5:Y:S04]  /*0210*/  LDG.E R23, desc[UR8][R24.64+0x5c] ;  /* 0x00005c0818177981 */ /* 0x000f68000c1e1900 */
[----:B--2---:R0:W-:Y:S04]  /*0220*/  STS.128 [UR7+-0x20], R16 ;  /* 0xffffe010ff007988 */ /* 0x0041e80008000c07 */
[----:B0-----:R-:W2:Y:S04]  /*0230*/  LDG.E R16, desc[UR8][R24.64+0x40] ;  /* 0x0000400818107981 */ /* 0x001ea8000c1e1900 */
[----:B------:R-:W2:Y:S04]  /*0240*/  LDG.E R17, desc[UR8][R24.64+0x44] ;  /* 0x0000440818117981 */ /* 0x000ea8000c1e1900 */
[----:B------:R-:W2:Y:S04]  /*0250*/  LDG.E R18, desc[UR8][R24.64+0x48] ;  /* 0x0000480818127981 */ /* 0x000ea8000c1e1900 */
[----:B------:R-:W2:Y:S04]  /*0260*/  LDG.E R19, desc[UR8][R24.64+0x4c] ;  /* 0x00004c0818137981 */ /* 0x000ea8000c1e1900 */
[----:B---3--:R0:W-:Y:S04]  /*0270*/  STS.128 [UR7+-0x10], R4 ;  /* 0xfffff004ff007988 */ /* 0x0081e80008000c07 */
[----:B----4-:R1:W-:Y:S04]  /*0280*/  STS.128 [UR7], R8 ;  /* 0x00000008ff007988 */ /* 0x0103e80008000c07 */
[----:B0-----:R-:W3:Y:S04]  /*0290*/  LDG.E R4, desc[UR8][R24.64+0x60] ;  /* 0x0000600818047981 */ /* 0x001ee8000c1e1900 */
[----:B-----5:R0:W-:Y:S04]  /*02a0*/  STS.128 [UR7+0x10], R12 ;  /* 0x0000100cff007988 */ /* 0x0201e80008000c07 */
[----:B------:R-:W3:Y:S04]  /*02b0*/  LDG.E R5, desc[UR8][R24.64+0x64] ;  /* 0x0000640818057981 */ /* 0x000ee8000c1e1900 */
[----:B------:R-:W3:Y:S04]  /*02c0*/  LDG.E R6, desc[UR8][R24.64+0x68] ;  /* 0x0000680818067981 */ /* 0x000ee8000c1e1900 */
[----:B------:R-:W3:Y:S04]  /*02d0*/  LDG.E R7, desc[UR8][R24.64+0x6c] ;  /* 0x00006c0818077981 */ /* 0x000ee8000c1e1900 */
[----:B------:R4:W-:Y:S04]  /*02e0*/  STS.128 [UR7+0x30], R20 ;  /* 0x00003014ff007988 */ /* 0x0009e80008000c07 */
[----:B-1----:R-:W5:Y:S04]  /*02f0*/  LDG.E R8, desc[UR8][R24.64+0x70] ;  /* 0x0000700818087981 */ /* 0x002f68000c1e1900 */
[----:B------:R-:W5:Y:S04]  /*0300*/  LDG.E R9, desc[UR8][R24.64+0x74] ;  /* 0x0000740818097981 */ /* 0x000f68000c1e1900 */
[----:B------:R-:W5:Y:S04]  /*0310*/  LDG.E R10, desc[UR8][R24.64+0x78] ;  /* 0x00007808180a7981 */ /* 0x000f68000c1e1900 */
[----:B------:R-:W5:Y:S04]  /*0320*/  LDG.E R11, desc[UR8][R24.64+0x7c] ;  /* 0x00007c08180b7981 */ /* 0x000f68000c1e1900 */
[----:B0-----:R-:W5:Y:S04]  /*0330*/  LDG.E R12, desc[UR8][R24.64+0x80] ;  /* 0x00008008180c7981 */ /* 0x001f68000c1e1900 */
[----:B------:R-:W5:Y:S04]  /*0340*/  LDG.E R13, desc[UR8][R24.64+0x84] ;  /* 0x00008408180d7981 */ /* 0x000f68000c1e1900 */
[----:B------:R-:W5:Y:S04]  /*0350*/  LDG.E R14, desc[UR8][R24.64+0x88] ;  /* 0x00008808180e7981 */ /* 0x000f68000c1e1900 */
[----:B------:R-:W5:Y:S04]  /*0360*/  LDG.E R15, desc[UR8][R24.64+0x8c] ;  /* 0x00008c08180f7981 */ /* 0x000f68000c1e1900 */
[----:B----4-:R-:W4:Y:S04]  /*0370*/  LDG.E R20, desc[UR8][R24.64+0xa0] ;  /* 0x0000a00818147981 */ /* 0x010f28000c1e1900 */
[----:B------:R-:W4:Y:S04]  /*0380*/  LDG.E R21, desc[UR8][R24.64+0xa4] ;  /* 0x0000a40818157981 */ /* 0x000f28000c1e1900 */
[----:B------:R-:W4:Y:S04]  /*0390*/  LDG.E R22, desc[UR8][R24.64+0xa8] ;  /* 0x0000a80818167981 */ /* 0x000f28000c1e1900 */
[----:B------:R-:W4:Y:S04]  /*03a0*/  LDG.E R23, desc[UR8][R24.64+0xac] ;  /* 0x0000ac0818177981 */ /* 0x000f28000c1e1900 */
[----:B--2---:R0:W-:Y:S04]  /*03b0*/  STS.128 [UR7+0x20], R16 ;  /* 0x00002010ff007988 */ /* 0x0041e80008000c07 */
[----:B0-----:R-:W2:Y:S04]  /*03c0*/  LDG.E R16, desc[UR8][R24.64+0x90] ;  /* 0x0000900818107981 */ /* 0x001ea8000c1e1900 */
[----:B------:R-:W2:Y:S04]  /*03d0*/  LDG.E R17, desc[UR8][R24.64+0x94] ;  /* 0x0000940818117981 */ /* 0x000ea8000c1e1900 */
[----:B------:R-:W2:Y:S04]  /*03e0*/  LDG.E R18, desc[UR8][R24.64+0x98] ;  /* 0x0000980818127981 */ /* 0x000ea8000c1e1900 */
[----:B------:R-:W2:Y:S04]  /*03f0*/  LDG.E R19, desc[UR8][R24.64+0x9c] ;  /* 0x00009c0818137981 */ /* 0x000ea8000c1e1900 */
[----:B---3--:R0:W-:Y:S04]  /*0400*/  STS.128 [UR7+0x40], R4 ;  /* 0x00004004ff007988 */ /* 0x0081e80008000c07 */
[----:B0-----:R-:W3:Y:S04]  /*0410*/  LDG.E R4, desc[UR8][R24.64+0xb0] ;  /* 0x0000b00818047981 */ /* 0x001ee8000c1e1900 */
[----:B------:R-:W3:Y:S04]  /*0420*/  LDG.E R5, desc[UR8][R24.64+0xb4] ;  /* 0x0000b40818057981 */ /* 0x000ee8000c1e1900 */
[----:B-----5:R0:W-:Y:S04]  /*0430*/  STS.128 [UR7+0x50], R8 ;  /* 0x00005008ff007988 */ /* 0x0201e80008000c07 */
[----:B------:R-:W3:Y:S04]  /*0440*/  LDG.E R6, desc[UR8][R24.64+0xb8] ;  /* 0x0000b80818067981 */ /* 0x000ee8000c1e1900 */
[----:B------:R-:W3:Y:S04]  /*0450*/  LDG.E R7, desc[UR8][R24.64+0xbc] ;  /* 0x0000bc0818077981 */ /* 0x000ee8000c1e1900 */
[----:B------:R1:W-:Y:S04]  /*0460*/  STS.128 [UR7+0x60], R12 ;  /* 0x0000600cff007988 */ /* 0x0003e80008000c07 */
[----:B0-----:R-:W5:Y:S04]  /*0470*/  LDG.E R8, desc[UR8][R24.64+0xc0] ;  /* 0x0000c00818087981 */ /* 0x001f68000c1e1900 */
[----:B------:R-:W5:Y:S04]  /*0480*/  LDG.E R9, desc[UR8][R24.64+0xc4] ;  /* 0x0000c40818097981 */ /* 0x000f68000c1e1900 */
[----:B------:R-:W5:Y:S04]  /*0490*/  LDG.E R10, desc[UR8][R24.64+0xc8] ;  /* 0x0000c808180a7981 */ /* 0x000f68000c1e1900 */
[----:B----4-:R0:W-:Y:S04]  /*04a0*/  STS.128 [UR7+0x80], R20 ;  /* 0x00008014ff007988 */ /* 0x0101e80008000c07 */
[----:B------:R-:W5:Y:S04]  /*04b0*/  LDG.E R11, desc[UR8][R24.64+0xcc] ;  /* 0x0000cc08180b7981 */ /* 0x000f68000c1e1900 */
[----:B-1----:R-:W4:Y:S04]  /*04c0*/  LDG.E R12, desc[UR8][R24.64+0xd0] ;  /* 0x0000d008180c7981 */ /* 0x002f28000c1e1900 */
[----:B------:R-:W4:Y:S04]  /*04d0*/  LDG.E R13, desc[UR8][R24.64+0xd4] ;  /* 0x0000d408180d7981 */ /* 0x000f28000c1e1900 */
[----:B------:R-:W4:Y:S04]  /*04e0*/  LDG.E R14, desc[UR8][R24.64+0xd8] ;  /* 0x0000d808180e7981 */ /* 0x000f28000c1e1900 */
[----:B------:R-:W4:Y:S04]  /*04f0*/  LDG.E R15, desc[UR8][R24.64+0xdc] ;  /* 0x0000dc08180f7981 */ /* 0x000f28000c1e1900 */
[----:B0-----:R-:W4:Y:S04]  /*0500*/  LDG.E R20, desc[UR8][R24.64+0xf0] ;  /* 0x0000f00818147981 */ /* 0x001f28000c1e1900 */
[----:B------:R-:W4:Y:S04]  /*0510*/  LDG.E R21, desc[UR8][R24.64+0xf4] ;  /* 0x0000f40818157981 */ /* 0x000f28000c1e1900 */
[----:B------:R-:W4:Y:S04]  /*0520*/  LDG.E R22, desc[UR8][R24.64+0xf8] ;  /* 0x0000f80818167981 */ /* 0x000f28000c1e1900 */
[----:B------:R-:W4:Y:S04]  /*0530*/  LDG.E R23, desc[UR8][R24.64+0xfc] ;  /* 0x0000fc0818177981 */ /* 0x000f28000c1e1900 */
[----:B--2---:R0:W-:Y:S04]  /*0540*/  STS.128 [UR7+0x70], R16 ;  /* 0x00007010ff007988 */ /* 0x0041e80008000c07 */
[----:B0-----:R-:W2:Y:S04]  /*0550*/  LDG.E R16, desc[UR8][R24.64+0xe0] ;  /* 0x0000e00818107981 */ /* 0x001ea8000c1e1900 */
[----:B------:R-:W2:Y:S04]  /*0560*/  LDG.E R17, desc[UR8][R24.64+0xe4] ;  /* 0x0000e40818117981 */ /* 0x000ea8000c1e1900 */
[----:B------:R-:W2:Y:S04]  /*0570*/  LDG.E R18, desc[UR8][R24.64+0xe8] ;  /* 0x0000e80818127981 */ /* 0x000ea8000c1e1900 */
[----:B------:R-:W2:Y:S01]  /*0580*/  LDG.E R19, desc[UR8][R24.64+0xec] ;  /* 0x0000ec0818137981 */ /* 0x000ea2000c1e1900 */
[----:B------:R-:W-:-:S04]  /*0590*/  UIADD3 UR4, UP1, UPT, UR4, 0x100, URZ ;  /* 0x0000010004047890 */ /* 0x000fc8000ff3e0ff */
[----:B------:R-:W-:Y:S02]  /*05a0*/  UISETP.NE.U32.AND UP0, UPT, UR4, 0x800, UPT ;  /* 0x000008000400788c */ /* 0x000fe4000bf05070 */
[----:B------:R-:W-:-:S04]  /*05b0*/  UIADD3.X UR5, UPT, UPT, URZ, UR5, URZ, UP1, !UPT ;  /* 0x00000005ff057290 */ /* 0x000fc80008ffe4ff */
[----:B------:R-:W-:Y:S01]  /*05c0*/  UISETP.NE.AND.EX UP0, UPT, UR5, URZ, UPT, UP0 ;  /* 0x000000ff0500728c */ /* 0x000fe2000bf05300 */
[----:B---3--:R0:W-:Y:S04]  /*05d0*/  STS.128 [UR7+0x90], R4 ;  /* 0x00009004ff007988 */ /* 0x0081e80008000c07 */
[----:B-----5:R0:W-:Y:S04]  /*05e0*/  STS.128 [UR7+0xa0], R8 ;  /* 0x0000a008ff007988 */ /* 0x0201e80008000c07 */
[----:B----4-:R0:W-:Y:S04]  /*05f0*/  STS.128 [UR7+0xb0], R12 ;  /* 0x0000b00cff007988 */ /* 0x0101e80008000c07 */
[----:B------:R0:W-:Y:S04]  /*0600*/  STS.128 [UR7+0xd0], R20 ;  /* 0x0000d014ff007988 */ /* 0x0001e80008000c07 */
[----:B--2---:R0:W-:Y:S01]  /*0610*/  STS.128 [UR7+0xc0], R16 ;  /* 0x0000c010ff007988 */ /* 0x0041e20008000c07 */
[----:B------:R-:W-:Y:S01]  /*0620*/  UIADD3 UR7, UPT, UPT, UR7, 0x100, URZ ;  /* 0x0000010007077890 */ /* 0x000fe2000fffe0ff */
[----:B------:R-:W-:Y:S11]  /*0630*/  BRA.U UP0, `(.L_x_0) ;  /* 0xfffffff900a07547 */ /* 0x000ff6000b83ffff */
[----:B------:R-:W-:Y:S01]  /*0640*/  BAR.SYNC.DEFER_BLOCKING 0x0 ;  /* 0x0000000000007b1d */ /* 0x000fe20000010000 */
[C---:B------:R-:W-:Y:S02]  /*0650*/  ISETP.GT.U32.AND P0, PT, R0.reuse, 0xff, PT ;  /* 0x000000ff0000780c */ /* 0x040fe40003f04070 */
[C---:B------:R-:W-:Y:S02]  /*0660*/  LEA R3, R0.reuse, UR6, 0x2 ;  /* 0x0000000600037c11 */ /* 0x040fe4000f8e10ff */
[----:B------:R-:W-:-:S09]  /*0670*/  ISETP.GT.U32.AND P1, PT, R0, 0x7f, PT ;  /* 0x0000007f0000780c */ /* 0x000fd20003f24070 */
[----:B0-----:R-:W-:Y:S04]  /*0680*/  @!P0 LDS R4, [R3+0x400] ;  /* 0x0004000003048984 */ /* 0x001fe80000000800 */
[----:B------:R-:W0:Y:S02]  /*0690*/  @!P0 LDS R5, [R3] ;  /* 0x0000000003058984 */ /* 0x000e240000000800 */
[----:B0-----:R-:W-:-:S05]  /*06a0*/  @!P0 IMAD.IADD R4, R4, 0x1, R5 ;  /* 0x0000000104048824 */ /* 0x001fca00078e0205 */
[----:B------:R-:W-:Y:S01]  /*06b0*/  @!P0 STS [R3], R4 ;  /* 0x0000000403008388 */ /* 0x000fe20000000800 */
[----:B------:R-:W-:Y:S01]  /*06c0*/  BAR.SYNC.DEFER_BLOCKING 0x0 ;  /* 0x0000000000007b1d */ /* 0x000fe20000010000 */
[----:B------:R-:W-:-:S05]  /*06d0*/  ISETP.GT.U32.AND P0, PT, R0, 0x3f, PT ;  /* 0x0000003f0000780c */ /* 0x000fca0003f04070 */
[----:B------:R-:W-:Y:S04]  /*06e0*/  @!P1 LDS R5, [R3+0x200] ;  /* 0x0002000003059984 */ /* 0x000fe80000000800 */
        /* <DEDUP_REMOVED lines=34> */
[----:B------:R-:W-:-:S05]  /*0910*/  ISETP.NE.AND P0, PT, R0, RZ, PT ;  /* 0x000000ff0000720c */ /* 0x000fca0003f05270 */
[----:B------:R-:W-:Y:S04]  /*0920*/  @!P1 LDS R5, [R3+0x8] ;  /* 0x0000080003059984 */ /* 0x000fe80000000800 */
[----:B------:R-:W0:Y:S02]  /*0930*/  @!P1 LDS R6, [R3] ;  /* 0x0000000003069984 */ /* 0x000e240000000800 */
[----:B0-----:R-:W-:-:S05]  /*0940*/  @!P1 IMAD.IADD R6, R5, 0x1, R6 ;  /* 0x0000000105069824 */ /* 0x001fca00078e0206 */
[----:B------:R-:W-:Y:S01]  /*0950*/  @!P1 STS [R3], R6 ;  /* 0x0000000603009388 */ /* 0x000fe20000000800 */
[----:B------:R-:W-:Y:S06]  /*0960*/  BAR.SYNC.DEFER_BLOCKING 0x0 ;  /* 0x0000000000007b1d */ /* 0x000fec0000010000 */
[----:B------:R-:W-:Y:S04]  /*0970*/  @!P0 LDS R0, [UR6+0x4] ;  /* 0x00000406ff008984 */ /* 0x000fe80008000800 */
[----:B------:R-:W0:Y:S02]  /*0980*/  @!P0 LDS R5, [R3] ;  /* 0x0000000003058984 */ /* 0x000e240000000800 */
[----:B0-----:R-:W-:-:S05]  /*0990*/  @!P0 IMAD.IADD R0, R0, 0x1, R5 ;  /* 0x0000000100008824 */ /* 0x001fca00078e0205 */
[----:B------:R0:W-:Y:S01]  /*09a0*/  @!P0 STS [R3], R0 ;  /* 0x0000000003008388 */ /* 0x0001e20000000800 */
[----:B------:R-:W-:Y:S06]  /*09b0*/  BAR.SYNC.DEFER_BLOCKING 0x0 ;  /* 0x0000000000007b1d */ /* 0x000fec0000010000 */
[----:B------:R-:W-:Y:S05]  /*09c0*/  @P0 EXIT ;  /* 0x000000000000094d */ /* 0x000fea0003800000 */
[----:B------:R-:W1:Y:S01]  /*09d0*/  LDS R7, [UR6] ;  /* 0x00000006ff077984 */ /* 0x000e620008000800 */
[----:B------:R-:W0:Y:S02]  /*09e0*/  LDC.64 R4, c[0x0][0x388] ;  /* 0x0000e200ff047b82 */ /* 0x000e240000000a00 */
[----:B0-----:R-:W-:-:S05]  /*09f0*/  IMAD.WIDE.U32 R2, R2, 0x4, R4 ;  /* 0x0000000402027825 */ /* 0x001fca00078e0004 */
[----:B-1----:R-:W-:Y:S01]  /*0a00*/  STG.E desc[UR8][R2.64], R7 ;  /* 0x0000000702007986 */ /* 0x002fe2000c101908 */
[----:B------:R-:W-:Y:S05]  /*0a10*/  EXIT ;  /* 0x000000000000794d */ /* 0x000fea0003800000 */
.L_x_1:
[----:B------:R-:W-:-:S00]  /*0a20*/  BRA `(.L_x_1) ;  /* 0xfffffffc00fc7947 */ /* 0x000fc0000383ffff */
[----:B------:R-:W-:-:S00]  /*0a30*/  NOP ;  /* 0x0000000000007918 */ /* 0x000fc00000000000 */
        /* <DEDUP_REMOVED lines=12> */
.L_x_2:


//--------------------- .nv.shared._Z10sum_sharedPiS_ --------------------------
	.section	.nv.shared._Z10sum_sharedPiS_,"aw",@nobits
	.sectionflags	@""
	.align	4
.nv.shared._Z10sum_sharedPiS_:
	.zero		3072


//--------------------- .nv.shared.reserved.0     --------------------------
	.section	.nv.shared.reserved.0,"aw",@nobits
	.weak		__nv_reservedSMEM_offset_0_alias
	.size		__nv_reservedSMEM_offset_0_alias, 0, 64
	.other		__nv_reservedSMEM_offset_0_alias,@"STO_CUDA_RESERVED_SHARED STV_DEFAULT"
__nv_reservedSMEM_offset_0_alias:
	.zero		0
	.zero		64


//--------------------- .nv.constant0._Z10sum_sharedPiS_ --------------------------
	.section	.nv.constant0._Z10sum_sharedPiS_,"a",@progbits
	.sectionflags	@""
	.align	4
.nv.constant0._Z10sum_sharedPiS_:
	.zero		912


//--------------------- SYMBOLS --------------------------

	.type		.nv.reservedSmem.offset0,@object
	.size		.nv.reservedSmem.offset0,0x4
	.type		.nv.reservedSmem.cap,@object
	.size		.nv.reservedSmem.cap,0x4
